//
// Generated by NVIDIA NVVM Compiler
//
// Compiler Build ID: CL-36424714
// Cuda compilation tools, release 13.0, V13.0.88
// Based on NVVM 20.0.0
//

.version 9.0
.target sm_100
.address_size 64

	// .globl	_Z14add_arrays_gpuPiS_S_

.visible .entry _Z14add_arrays_gpuPiS_S_(
	.param .u64 .ptr .align 1 _Z14add_arrays_gpuPiS_S__param_0,
	.param .u64 .ptr .align 1 _Z14add_arrays_gpuPiS_S__param_1,
	.param .u64 .ptr .align 1 _Z14add_arrays_gpuPiS_S__param_2
)
{
	.reg .b32 	%r<8>;
	.reg .b64 	%rd<11>;

	ld.param.u64 	%rd1, [_Z14add_arrays_gpuPiS_S__param_0];
	ld.param.u64 	%rd2, [_Z14add_arrays_gpuPiS_S__param_1];
	ld.param.u64 	%rd3, [_Z14add_arrays_gpuPiS_S__param_2];
	cvta.to.global.u64 	%rd4, %rd3;
	cvta.to.global.u64 	%rd5, %rd2;
	cvta.to.global.u64 	%rd6, %rd1;
	mov.u32 	%r1, %ctaid.x;
	mov.u32 	%r2, %ntid.x;
	mov.u32 	%r3, %tid.x;
	mad.lo.s32 	%r4, %r1, %r2, %r3;
	mul.wide.s32 	%rd7, %r4, 4;
	add.s64 	%rd8, %rd6, %rd7;
	ld.global.u32 	%r5, [%rd8];
	add.s64 	%rd9, %rd5, %rd7;
	ld.global.u32 	%r6, [%rd9];
	add.s32 	%r7, %r6, %r5;
	add.s64 	%rd10, %rd4, %rd7;
	st.global.u32 	[%rd10], %r7;
	ret;

}


// ===== COMPILED SASS (sm_100) =====

	.target	sm_100

	.elftype	@"ET_EXEC"


//--------------------- .note.nv.tkinfo           --------------------------
	.section	.note.nv.tkinfo,"",@"SHT_NOTE"
	.sectionflags	@"SHF_NOTE_NV_TKINFO"
	.tkinfo
        /*0018*/ 	.word	0x00000002
        /*0030*/ 	.string	""
        /*0030*/ 	.string	"ptxas"
        /*0030*/ 	.string	"Cuda compilation tools, release 13.0, V13.0.88"
        /*0030*/ 	.string	"Build cuda_13.0.r13.0/compiler.36424714_0"
        /*0030*/ 	.string	"-arch sm_100 -m 64 "



//--------------------- .note.nv.cuinfo           --------------------------
	.section	.note.nv.cuinfo,"",@"SHT_NOTE"
	.sectionflags	@"SHF_NOTE_NV_CUINFO"
        /*0018*/ 	.short	0x0002
        /*001a*/ 	.short	0x0064
        /*001c*/ 	.short	0x0082
	.zero		2


//--------------------- .nv.info                  --------------------------
	.section	.nv.info,"",@"SHT_CUDA_INFO"
	.align	4


	//----- nvinfo : EIATTR_REGCOUNT
	.align		4
        /*0000*/ 	.byte	0x04, 0x2f
        /*0002*/ 	.short	(.L_1 - .L_0)
	.align		4
.L_0:
        /*0004*/ 	.word	index@(_Z14add_arrays_gpuPiS_S_)
        /*0008*/ 	.word	0x0000000c


	//----- nvinfo : EIATTR_FRAME_SIZE
	.align		4
.L_1:
        /*000c*/ 	.byte	0x04, 0x11
        /*000e*/ 	.short	(.L_3 - .L_2)
	.align		4
.L_2:
        /*0010*/ 	.word	index@(_Z14add_arrays_gpuPiS_S_)
        /*0014*/ 	.word	0x00000000


	//----- nvinfo : EIATTR_MIN_STACK_SIZE
	.align		4
.L_3:
        /*0018*/ 	.byte	0x04, 0x12
        /*001a*/ 	.short	(.L_5 - .L_4)
	.align		4
.L_4:
        /*001c*/ 	.word	index@(_Z14add_arrays_gpuPiS_S_)
        /*0020*/ 	.word	0x00000000
.L_5:


//--------------------- .nv.compat                --------------------------
	.section	.nv.compat,"",@"SHT_CUDA_COMPAT_INFO"
	.align	4
        /*0000*/ 	.byte	0x02, 0x09, 0x00, 0x00, 0x02, 0x02, 0x01, 0x00, 0x02, 0x05, 0x05, 0x00, 0x03, 0x07, 0x01, 0x01
        /*0010*/ 	.byte	0x02, 0x03, 0x00, 0x00, 0x02, 0x06, 0x01, 0x00, 0x04, 0x0b, 0x08, 0x00, 0x09, 0x00, 0x00, 0x00
        /*0020*/ 	.byte	0x00, 0x00, 0x00, 0x00


//--------------------- .nv.info._Z14add_arrays_gpuPiS_S_ --------------------------
	.section	.nv.info._Z14add_arrays_gpuPiS_S_,"",@"SHT_CUDA_INFO"
	.sectionflags	@""
	.align	4


	//----- nvinfo : EIATTR_CUDA_API_VERSION
	.align		4
        /*0000*/ 	.byte	0x04, 0x37
        /*0002*/ 	.short	(.L_7 - .L_6)
.L_6:
        /*0004*/ 	.word	0x00000082


	//----- nvinfo : EIATTR_KPARAM_INFO
	.align		4
.L_7:
        /*0008*/ 	.byte	0x04, 0x17
        /*000a*/ 	.short	(.L_9 - .L_8)
.L_8:
        /*000c*/ 	.word	0x00000000
        /*0010*/ 	.short	0x0002
        /*0012*/ 	.short	0x0010
        /*0014*/ 	.byte	0x00, 0xf5, 0x21, 0x00


	//----- nvinfo : EIATTR_KPARAM_INFO
	.align		4
.L_9:
        /*0018*/ 	.byte	0x04, 0x17
        /*001a*/ 	.short	(.L_11 - .L_10)
.L_10:
        /*001c*/ 	.word	0x00000000
        /*0020*/ 	.short	0x0001
        /*0022*/ 	.short	0x0008
        /*0024*/ 	.byte	0x00, 0xf5, 0x21, 0x00


	//----- nvinfo : EIATTR_KPARAM_INFO
	.align		4
.L_11:
        /*0028*/ 	.byte	0x04, 0x17
        /*002a*/ 	.short	(.L_13 - .L_12)
.L_12:
        /*002c*/ 	.word	0x00000000
        /*0030*/ 	.short	0x0000
        /*0032*/ 	.short	0x0000
        /*0034*/ 	.byte	0x00, 0xf5, 0x21, 0x00


	//----- nvinfo : EIATTR_SPARSE_MMA_MASK
	.align		4
.L_13:
        /*0038*/ 	.byte	0x03, 0x50
        /*003a*/ 	.short	0x0000


	//----- nvinfo : EIATTR_MAXREG_COUNT
	.align		4
        /*003c*/ 	.byte	0x03, 0x1b
        /*003e*/ 	.short	0x00ff


	//----- nvinfo : EIATTR_MERCURY_ISA_VERSION
	.align		4
        /*0040*/ 	.byte	0x03, 0x5f
        /*0042*/ 	.short	0x0101


	//----- nvinfo : EIATTR_VRC_CTA_INIT_COUNT
	.align		4
        /*0044*/ 	.byte	0x02, 0x4a
	.zero		1
	.zero		1


	//----- nvinfo : EIATTR_EXIT_INSTR_OFFSETS
	.align		4
        /*0048*/ 	.byte	0x04, 0x1c
        /*004a*/ 	.short	(.L_15 - .L_14)


	//   ....[0]....
.L_14:
        /*004c*/ 	.word	0x00000100


	//----- nvinfo : EIATTR_CBANK_PARAM_SIZE
	.align		4
.L_15:
        /*0050*/ 	.byte	0x03, 0x19
        /*0052*/ 	.short	0x0018


	//----- nvinfo : EIATTR_PARAM_CBANK
	.align		4
        /*0054*/ 	.byte	0x04, 0x0a
        /*0056*/ 	.short	(.L_17 - .L_16)
	.align		4
.L_16:
        /*0058*/ 	.word	index@(.nv.constant0._Z14add_arrays_gpuPiS_S_)
        /*005c*/ 	.short	0x0380
        /*005e*/ 	.short	0x0018


	//----- nvinfo : EIATTR_SW_WAR
	.align		4
.L_17:
        /*0060*/ 	.byte	0x04, 0x36
        /*0062*/ 	.short	(.L_19 - .L_18)
.L_18:
        /*0064*/ 	.word	0x00000008
.L_19:


//--------------------- .nv.callgraph             --------------------------
	.section	.nv.callgraph,"",@"SHT_CUDA_CALLGRAPH"
	.align	4
	.sectionentsize	8
	.align		4
        /*0000*/ 	.word	0x00000000
	.align		4
        /*0004*/ 	.word	0xffffffff
	.align		4
        /*0008*/ 	.word	0x00000000
	.align		4
        /*000c*/ 	.word	0xfffffffe
	.align		4
        /*0010*/ 	.word	0x00000000
	.align		4
        /*0014*/ 	.word	0xfffffffd
	.align		4
        /*0018*/ 	.word	0x00000000
	.align		4
        /*001c*/ 	.word	0xfffffffc


//--------------------- .text._Z14add_arrays_gpuPiS_S_ --------------------------
	.section	.text._Z14add_arrays_gpuPiS_S_,"ax",@progbits
	.align	128
        .global         _Z14add_arrays_gpuPiS_S_
        .type           _Z14add_arrays_gpuPiS_S_,@function
        .size           _Z14add_arrays_gpuPiS_S_,(.L_x_1 - _Z14add_arrays_gpuPiS_S_)
        .other          _Z14add_arrays_gpuPiS_S_,@"STO_CUDA_ENTRY STV_DEFAULT"
_Z14add_arrays_gpuPiS_S_:
.text._Z14add_arrays_gpuPiS_S_:
[----:B------:R-:W-:Y:S01]  /*0000*/  LDC R1, c[0x0][0x37c] ;  /* 0x0000df00ff017b82 */ /* 0x000fe20000000800 */
[----:B------:R-:W0:Y:S07]  /*0010*/  S2R R0, SR_TID.X ;  /* 0x0000000000007919 */ /* 0x000e2e0000002100 */
[----:B------:R-:W0:Y:S01]  /*0020*/  S2UR UR6, SR_CTAID.X ;  /* 0x00000000000679c3 */ /* 0x000e220000002500 */
[----:B------:R-:W1:Y:S07]  /*0030*/  LDCU.64 UR4, c[0x0][0x358] ;  /* 0x00006b00ff0477ac */ /* 0x000e6e0008000a00 */
[----:B------:R-:W0:Y:S08]  /*0040*/  LDC R9, c[0x0][0x360] ;  /* 0x0000d800ff097b82 */ /* 0x000e300000000800 */
[----:B------:R-:W2:Y:S08]  /*0050*/  LDC.64 R2, c[0x0][0x380] ;  /* 0x0000e000ff027b82 */ /* 0x000eb00000000a00 */
[----:B------:R-:W3:Y:S01]  /*0060*/  LDC.64 R4, c[0x0][0x388] ;  /* 0x0000e200ff047b82 */ /* 0x000ee20000000a00 */
[----:B0-----:R-:W-:-:S07]  /*0070*/  IMAD R9, R9, UR6, R0 ;  /* 0x0000000609097c24 */ /* 0x001fce000f8e0200 */
[----:B------:R-:W0:Y:S01]  /*0080*/  LDC.64 R6, c[0x0][0x390] ;  /* 0x0000e400ff067b82 */ /* 0x000e220000000a00 */
[----:B--2---:R-:W-:-:S06]  /*0090*/  IMAD.WIDE R2, R9, 0x4, R2 ;  /* 0x0000000409027825 */ /* 0x004fcc00078e0202 */
[----:B-1----:R-:W2:Y:S01]  /*00a0*/  LDG.E R2, desc[UR4][R2.64] ;  /* 0x0000000402027981 */ /* 0x002ea2000c1e1900 */
[----:B---3--:R-:W-:-:S06]  /*00b0*/  IMAD.WIDE R4, R9, 0x4, R4 ;  /* 0x0000000409047825 */ /* 0x008fcc00078e0204 */
[----:B------:R-:W2:Y:S01]  /*00c0*/  LDG.E R5, desc[UR4][R4.64] ;  /* 0x0000000404057981 */ /* 0x000ea2000c1e1900 */
[----:B0-----:R-:W-:Y:S01]  /*00d0*/  IMAD.WIDE R6, R9, 0x4, R6 ;  /* 0x0000000409067825 */ /* 0x001fe200078e0206 */
[----:B--2---:R-:W-:-:S05]  /*00e0*/  IADD3 R9, PT, PT, R2, R5, RZ ;  /* 0x0000000502097210 */ /* 0x004fca0007ffe0ff */
[----:B------:R-:W-:Y:S01]  /*00f0*/  STG.E desc[UR4][R6.64], R9 ;  /* 0x0000000906007986 */ /* 0x000fe2000c101904 */
[----:B------:R-:W-:Y:S05]  /*0100*/  EXIT ;  /* 0x000000000000794d */ /* 0x000fea0003800000 */
.L_x_0:
[----:B------:R-:W-:-:S00]  /*0110*/  BRA `(.L_x_0) ;  /* 0xfffffffc00fc7947 */ /* 0x000fc0000383ffff */
[----:B------:R-:W-:-:S00]  /*0120*/  NOP ;  /* 0x0000000000007918 */ /* 0x000fc00000000000 */
        /* <DEDUP_REMOVED lines=13> */
.L_x_1:


//--------------------- .nv.shared.reserved.0     --------------------------
	.section	.nv.shared.reserved.0,"aw",@nobits
	.weak		__nv_reservedSMEM_offset_0_alias
	.size		__nv_reservedSMEM_offset_0_alias, 0, 64
	.other		__nv_reservedSMEM_offset_0_alias,@"STO_CUDA_RESERVED_SHARED STV_DEFAULT"
__nv_reservedSMEM_offset_0_alias:
	.zero		0
	.zero		64


//--------------------- .nv.constant0._Z14add_arrays_gpuPiS_S_ --------------------------
	.section	.nv.constant0._Z14add_arrays_gpuPiS_S_,"a",@progbits
	.sectionflags	@""
	.align	4
.nv.constant0._Z14add_arrays_gpuPiS_S_:
	.zero		920


//--------------------- SYMBOLS --------------------------

	.type		.nv.reservedSmem.offset0,@object
	.size		.nv.reservedSmem.offset0,0x4
